	.headerflags	@"EF_CUDA_TEXMODE_UNIFIED EF_CUDA_64BIT_ADDRESS EF_CUDA_ACCELERATORS EF_CUDA_SM90 EF_CUDA_VIRTUAL_SM(EF_CUDA_SM90)"
	.elftype	@"ET_EXEC"


//--------------------- .nv.info                  --------------------------
	.section	.nv.info,"",@"SHT_CUDA_INFO"
	.align	4


	//----- nvinfo : EIATTR_REGCOUNT
	.align		4
        /*0000*/ 	.byte	0x04, 0x2f
        /*0002*/ 	.short	(.L_3 - .L_2)
	.align		4
.L_2:
        /*0004*/ 	.word	index@(triton_poi_fused__native_batch_norm_legit_no_training_cat_relu_53)
        /*0008*/ 	.word	0x0000001a


	//----- nvinfo : EIATTR_MIN_STACK_SIZE
	.align		4
.L_3:
        /*000c*/ 	.byte	0x04, 0x12
        /*000e*/ 	.short	(.L_5 - .L_4)
	.align		4
.L_4:
        /*0010*/ 	.word	index@(triton_poi_fused__native_batch_norm_legit_no_training_cat_relu_53)
        /*0014*/ 	.word	0x00000000


	//----- nvinfo : EIATTR_FRAME_SIZE
	.align		4
.L_5:
        /*0018*/ 	.byte	0x04, 0x11
        /*001a*/ 	.short	(.L_7 - .L_6)
	.align		4
.L_6:
        /*001c*/ 	.word	index@(triton_poi_fused__native_batch_norm_legit_no_training_cat_relu_53)
        /*0020*/ 	.word	0x00000000


	//----- nvinfo : EIATTR_MIN_STACK_SIZE
	.align		4
.L_7:
        /*0024*/ 	.byte	0x04, 0x12
        /*0026*/ 	.short	(.L_9 - .L_8)
	.align		4
.L_8:
        /*0028*/ 	.word	index@(triton_poi_fused__native_batch_norm_legit_no_training_cat_relu_53)
        /*002c*/ 	.word	0x00000000
.L_9:


//--------------------- .nv.info.triton_poi_fused__native_batch_norm_legit_no_training_cat_relu_53 --------------------------
	.section	.nv.info.triton_poi_fused__native_batch_norm_legit_no_training_cat_relu_53,"",@"SHT_CUDA_INFO"
	.sectionflags	@""
	.align	4


	//----- nvinfo : EIATTR_CUDA_API_VERSION
	.align		4
        /*0000*/ 	.byte	0x04, 0x37
        /*0002*/ 	.short	(.L_11 - .L_10)
.L_10:
        /*0004*/ 	.word	0x0000007c


	//----- nvinfo : EIATTR_KPARAM_INFO
	.align		4
.L_11:
        /*0008*/ 	.byte	0x04, 0x17
        /*000a*/ 	.short	(.L_13 - .L_12)
.L_12:
        /*000c*/ 	.word	0x00000000
        /*0010*/ 	.short	0x0008
        /*0012*/ 	.short	0x0040
        /*0014*/ 	.byte	0x00, 0xf0, 0x11, 0x00


	//----- nvinfo : EIATTR_KPARAM_INFO
	.align		4
.L_13:
        /*0018*/ 	.byte	0x04, 0x17
        /*001a*/ 	.short	(.L_15 - .L_14)
.L_14:
        /*001c*/ 	.word	0x00000000
        /*0020*/ 	.short	0x0007
        /*0022*/ 	.short	0x0038
        /*0024*/ 	.byte	0x00, 0xf4, 0x21, 0x00


	//----- nvinfo : EIATTR_KPARAM_INFO
	.align		4
.L_15:
        /*0028*/ 	.byte	0x04, 0x17
        /*002a*/ 	.short	(.L_17 - .L_16)
.L_16:
        /*002c*/ 	.word	0x00000000
        /*0030*/ 	.short	0x0006
        /*0032*/ 	.short	0x0030
        /*0034*/ 	.byte	0x00, 0xf4, 0x21, 0x00


	//----- nvinfo : EIATTR_KPARAM_INFO
	.align		4
.L_17:
        /*0038*/ 	.byte	0x04, 0x17
        /*003a*/ 	.short	(.L_19 - .L_18)
.L_18:
        /*003c*/ 	.word	0x00000000
        /*0040*/ 	.short	0x0005
        /*0042*/ 	.short	0x0028
        /*0044*/ 	.byte	0x00, 0xf4, 0x21, 0x00


	//----- nvinfo : EIATTR_KPARAM_INFO
	.align		4
.L_19:
        /*0048*/ 	.byte	0x04, 0x17
        /*004a*/ 	.short	(.L_21 - .L_20)
.L_20:
        /*004c*/ 	.word	0x00000000
        /*0050*/ 	.short	0x0004
        /*0052*/ 	.short	0x0020
        /*0054*/ 	.byte	0x00, 0xf4, 0x21, 0x00


	//----- nvinfo : EIATTR_KPARAM_INFO
	.align		4
.L_21:
        /*0058*/ 	.byte	0x04, 0x17
        /*005a*/ 	.short	(.L_23 - .L_22)
.L_22:
        /*005c*/ 	.word	0x00000000
        /*0060*/ 	.short	0x0003
        /*0062*/ 	.short	0x0018
        /*0064*/ 	.byte	0x00, 0xf4, 0x21, 0x00


	//----- nvinfo : EIATTR_KPARAM_INFO
	.align		4
.L_23:
        /*0068*/ 	.byte	0x04, 0x17
        /*006a*/ 	.short	(.L_25 - .L_24)
.L_24:
        /*006c*/ 	.word	0x00000000
        /*0070*/ 	.short	0x0002
        /*0072*/ 	.short	0x0010
        /*0074*/ 	.byte	0x00, 0xf4, 0x21, 0x00


	//----- nvinfo : EIATTR_KPARAM_INFO
	.align		4
.L_25:
        /*0078*/ 	.byte	0x04, 0x17
        /*007a*/ 	.short	(.L_27 - .L_26)
.L_26:
        /*007c*/ 	.word	0x00000000
        /*0080*/ 	.short	0x0001
        /*0082*/ 	.short	0x0008
        /*0084*/ 	.byte	0x00, 0xf4, 0x21, 0x00


	//----- nvinfo : EIATTR_KPARAM_INFO
	.align		4
.L_27:
        /*0088*/ 	.byte	0x04, 0x17
        /*008a*/ 	.short	(.L_29 - .L_28)
.L_28:
        /*008c*/ 	.word	0x00000000
        /*0090*/ 	.short	0x0000
        /*0092*/ 	.short	0x0000
        /*0094*/ 	.byte	0x00, 0xf4, 0x21, 0x00


	//----- nvinfo : EIATTR_SPARSE_MMA_MASK
	.align		4
.L_29:
        /*0098*/ 	.byte	0x03, 0x50
        /*009a*/ 	.short	0x0000


	//----- nvinfo : EIATTR_MAXREG_COUNT
	.align		4
        /*009c*/ 	.byte	0x03, 0x1b
        /*009e*/ 	.short	0x00ff


	//----- nvinfo : EIATTR_EXIT_INSTR_OFFSETS
	.align		4
        /*00a0*/ 	.byte	0x04, 0x1c
        /*00a2*/ 	.short	(.L_31 - .L_30)


	//   ....[0]....
.L_30:
        /*00a4*/ 	.word	0x00000690


	//   ....[1]....
        /*00a8*/ 	.word	0x000006b0


	//----- nvinfo : EIATTR_REQNTID
	.align		4
.L_31:
        /*00ac*/ 	.byte	0x04, 0x10
        /*00ae*/ 	.short	(.L_33 - .L_32)
.L_32:
        /*00b0*/ 	.word	0x00000080
        /*00b4*/ 	.word	0x00000001
        /*00b8*/ 	.word	0x00000001


	//----- nvinfo : EIATTR_CBANK_PARAM_SIZE
	.align		4
.L_33:
        /*00bc*/ 	.byte	0x03, 0x19
        /*00be*/ 	.short	0x0044


	//----- nvinfo : EIATTR_PARAM_CBANK
	.align		4
        /*00c0*/ 	.byte	0x04, 0x0a
        /*00c2*/ 	.short	(.L_35 - .L_34)
	.align		4
.L_34:
        /*00c4*/ 	.word	index@(.nv.constant0.triton_poi_fused__native_batch_norm_legit_no_training_cat_relu_53)
        /*00c8*/ 	.short	0x0210
        /*00ca*/ 	.short	0x0044


	//----- nvinfo : EIATTR_SW_WAR
	.align		4
.L_35:
        /*00cc*/ 	.byte	0x04, 0x36
        /*00ce*/ 	.short	(.L_37 - .L_36)
.L_36:
        /*00d0*/ 	.word	0x00000008
.L_37:


//--------------------- .nv.callgraph             --------------------------
	.section	.nv.callgraph,"",@"SHT_CUDA_CALLGRAPH"
	.align	4
	.sectionentsize	8
	.align		4
        /*0000*/ 	.word	0x00000000
	.align		4
        /*0004*/ 	.word	0xffffffff
	.align		4
        /*0008*/ 	.word	0x00000000
	.align		4
        /*000c*/ 	.word	0xfffffffe
	.align		4
        /*0010*/ 	.word	0x00000000
	.align		4
        /*0014*/ 	.word	0xfffffffd
	.align		4
        /*0018*/ 	.word	0x00000000
	.align		4
        /*001c*/ 	.word	0xfffffffc


//--------------------- .nv.constant4             --------------------------
	.section	.nv.constant4,"a",@progbits
	.align	8
	.align		8
.nv.constant4:
        /*0000*/ 	.dword	_$_str
	.align		8
        /*0008*/ 	.dword	_$_str_$_2


//--------------------- .text.triton_poi_fused__native_batch_norm_legit_no_training_cat_relu_53 --------------------------
	.section	.text.triton_poi_fused__native_batch_norm_legit_no_training_cat_relu_53,"ax",@progbits
	.align	128
        .global         triton_poi_fused__native_batch_norm_legit_no_training_cat_relu_53
        .type           triton_poi_fused__native_batch_norm_legit_no_training_cat_relu_53,@function
        .size           triton_poi_fused__native_batch_norm_legit_no_training_cat_relu_53,(.L_x_1 - triton_poi_fused__native_batch_norm_legit_no_training_cat_relu_53)
        .other          triton_poi_fused__native_batch_norm_legit_no_training_cat_relu_53,@"STO_CUDA_ENTRY STV_DEFAULT"
triton_poi_fused__native_batch_norm_legit_no_training_cat_relu_53:
.text.triton_poi_fused__native_batch_norm_legit_no_training_cat_relu_53:
[----:B------:R-:W0:Y:S01]  /*0000*/  LDC R1, c[0x0][0x28] ;  /* 0x00000a00ff017b82 */ /* 0x000e220000000800 */
[----:B------:R-:W1:Y:S07]  /*0010*/  S2R R0, SR_TID.X ;  /* 0x0000000000007919 */ /* 0x000e6e0000002100 */
[----:B------:R-:W2:Y:S01]  /*0020*/  LDC.64 R6, c[0x0][0x228] ;  /* 0x00008a00ff067b82 */ /* 0x000ea20000000a00 */
[----:B------:R-:W-:Y:S01]  /*0030*/  IMAD.MOV.U32 R4, RZ, RZ, RZ ;  /* 0x000000ffff047224 */ /* 0x000fe200078e00ff */
[----:B------:R-:W-:Y:S01]  /*0040*/  ULDC.64 UR4, c[0x0][0x208] ;  /* 0x0000820000047ab9 */ /* 0x000fe20000000a00 */
[----:B------:R-:W3:Y:S01]  /*0050*/  S2R R3, SR_CTAID.X ;  /* 0x0000000000037919 */ /* 0x000ee20000002500 */
[----:B------:R-:W-:Y:S01]  /*0060*/  IMAD.MOV.U32 R8, RZ, RZ, RZ ;  /* 0x000000ffff087224 */ /* 0x000fe200078e00ff */
[----:B------:R-:W-:-:S03]  /*0070*/  ULDC.64 UR6, c[0x0][0x218] ;  /* 0x0000860000067ab9 */ /* 0x000fc60000000a00 */
[----:B------:R-:W4:Y:S01]  /*0080*/  LDC.64 R16, c[0x0][0x220] ;  /* 0x00008800ff107b82 */ /* 0x000f220000000a00 */
[----:B-1----:R-:W-:-:S05]  /*0090*/  IMAD.SHL.U32 R0, R0, 0x2, RZ ;  /* 0x0000000200007824 */ /* 0x002fca00078e00ff */
[----:B------:R-:W-:-:S05]  /*00a0*/  LOP3.LUT R0, R0, 0xfe, RZ, 0xc0, !PT ;  /* 0x000000fe00007812 */ /* 0x000fca00078ec0ff */
[----:B---3--:R-:W-:-:S05]  /*00b0*/  IMAD R3, R3, 0x100, R0 ;  /* 0x0000010003037824 */ /* 0x008fca00078e0200 */
[----:B------:R-:W-:Y:S02]  /*00c0*/  SHF.R.S32.HI R2, RZ, 0x1f, R3 ;  /* 0x0000001fff027819 */ /* 0x000fe40000011403 */
[----:B------:R-:W-:Y:S02]  /*00d0*/  ISETP.GE.AND P0, PT, R3, 0xdd0, PT ;  /* 0x00000dd00300780c */ /* 0x000fe40003f06270 */
[----:B------:R-:W-:-:S04]  /*00e0*/  LEA.HI R9, R2, R3, RZ, 0x2 ;  /* 0x0000000302097211 */ /* 0x000fc800078f10ff */
[----:B------:R-:W-:-:S05]  /*00f0*/  SHF.R.S32.HI R5, RZ, 0x2, R9 ;  /* 0x00000002ff057819 */ /* 0x000fca0000011409 */
[----:B------:R-:W-:-:S05]  /*0100*/  IMAD.HI R0, R5, -0x6bba7f6b, R4 ;  /* 0x9445809505007827 */ /* 0x000fca00078e0204 */
[----:B------:R-:W-:-:S04]  /*0110*/  SHF.R.U32.HI R11, RZ, 0x1f, R0 ;  /* 0x0000001fff0b7819 */ /* 0x000fc80000011600 */
[----:B------:R-:W-:Y:S01]  /*0120*/  LEA.HI.SX32 R11, R0, R11, 0x19 ;  /* 0x0000000b000b7211 */ /* 0x000fe200078fcaff */
[----:B------:R-:W-:-:S04]  /*0130*/  IMAD.MOV.U32 R0, RZ, RZ, RZ ;  /* 0x000000ffff007224 */ /* 0x000fc800078e00ff */
[----:B------:R-:W-:-:S04]  /*0140*/  IMAD R15, R11, -0xdd, R5 ;  /* 0xffffff230b0f7824 */ /* 0x000fc800078e0205 */
[----:B--2---:R-:W-:-:S05]  /*0150*/  IMAD.WIDE R6, R15, 0x4, R6 ;  /* 0x000000040f067825 */ /* 0x004fca00078e0206 */
[----:B------:R-:W2:Y:S01]  /*0160*/  @!P0 LDG.E.EL R0, desc[UR4][R6.64] ;  /* 0x0000000406008981 */ /* 0x000ea2000c2e1900 */
[----:B------:R-:W-:-:S03]  /*0170*/  HFMA2.MMA R2, -RZ, RZ, 0, 0 ;  /* 0x00000000ff027435 */ /* 0x000fc600000001ff */
[----:B------:R1:W3:Y:S07]  /*0180*/  @!P0 LDG.E.EL R8, desc[UR4][R6.64] ;  /* 0x0000000406088981 */ /* 0x0002ee000c2e1900 */
[----:B------:R-:W-:Y:S01]  /*0190*/  IMAD.HI R2, R3, -0x6bba7f6b, R2 ;  /* 0x9445809503027827 */ /* 0x000fe200078e0202 */
[----:B------:R-:W-:-:S04]  /*01a0*/  LOP3.LUT R9, R9, 0xfffffffc, RZ, 0xc0, !PT ;  /* 0xfffffffc09097812 */ /* 0x000fc800078ec0ff */
[----:B------:R-:W-:-:S04]  /*01b0*/  SHF.R.U32.HI R5, RZ, 0x1f, R2 ;  /* 0x0000001fff057819 */ /* 0x000fc80000011602 */
[----:B------:R-:W-:Y:S01]  /*01c0*/  LEA.HI.SX32 R2, R2, R5, 0x17 ;  /* 0x0000000502027211 */ /* 0x000fe200078fbaff */
[----:B------:R-:W-:Y:S01]  /*01d0*/  IMAD.IADD R9, R3, 0x1, -R9 ;  /* 0x0000000103097824 */ /* 0x000fe200078e0a09 */
[----:B------:R-:W5:Y:S01]  /*01e0*/  LDC.64 R4, c[0x0][0x210] ;  /* 0x00008400ff047b82 */ /* 0x000f620000000a00 */
[----:B------:R-:W-:Y:S02]  /*01f0*/  IMAD.SHL.U32 R10, R15, 0x4, RZ ;  /* 0x000000040f0a7824 */ /* 0x000fe400078e00ff */
[----:B------:R-:W-:Y:S01]  /*0200*/  IMAD R11, R2, 0x30, RZ ;  /* 0x00000030020b7824 */ /* 0x000fe200078e02ff */
[----:B------:R-:W-:-:S04]  /*0210*/  SHF.R.S32.HI R12, RZ, 0x1f, R9 ;  /* 0x0000001fff0c7819 */ /* 0x000fc80000011409 */
[--C-:B------:R-:W-:Y:S02]  /*0220*/  IADD3 R9, P1, P2, R10, R9, R11.reuse ;  /* 0x000000090a097210 */ /* 0x100fe40007a3e00b */
[----:B------:R-:W-:Y:S02]  /*0230*/  SHF.R.S32.HI R11, RZ, 0x1f, R11 ;  /* 0x0000001fff0b7819 */ /* 0x000fe4000001140b */
[----:B------:R-:W-:Y:S01]  /*0240*/  SHF.R.S32.HI R10, RZ, 0x1f, R10 ;  /* 0x0000001fff0a7819 */ /* 0x000fe2000001140a */
[----:B-1----:R-:W-:-:S03]  /*0250*/  IMAD R7, R2, -0x374, R3 ;  /* 0xfffffc8c02077824 */ /* 0x002fc600078e0203 */
[----:B------:R-:W-:Y:S02]  /*0260*/  IADD3.X R6, R10, R12, R11, P1, P2 ;  /* 0x0000000c0a067210 */ /* 0x000fe40000fe440b */
[----:B------:R-:W1:Y:S01]  /*0270*/  LDC.64 R12, c[0x0][0x230] ;  /* 0x00008c00ff0c7b82 */ /* 0x000e620000000a00 */
[C---:B------:R-:W-:Y:S01]  /*0280*/  ISETP.GE.AND P2, PT, R15.reuse, 0xd1, PT ;  /* 0x000000d10f00780c */ /* 0x040fe20003f46270 */
[----:B------:R-:W-:Y:S01]  /*0290*/  IMAD R7, R2, 0x344, R7 ;  /* 0x0000034402077824 */ /* 0x000fe200078e0207 */
[----:B------:R-:W-:-:S05]  /*02a0*/  ISETP.GT.AND P1, PT, R15, 0xd0, !P0 ;  /* 0x000000d00f00780c */ /* 0x000fca0004724270 */
[----:B------:R-:W1:Y:S01]  /*02b0*/  LDC.64 R10, c[0x0][0x238] ;  /* 0x00008e00ff0a7b82 */ /* 0x000e620000000a00 */
[----:B------:R-:W-:Y:S02]  /*02c0*/  ISETP.LT.AND P4, PT, R3, 0xdd0, !P2 ;  /* 0x00000dd00300780c */ /* 0x000fe40005781270 */
[----:B------:R-:W-:Y:S01]  /*02d0*/  LEA R18, P3, R9, UR6, 0x2 ;  /* 0x0000000609127c11 */ /* 0x000fe2000f8610ff */
[----:B-----5:R-:W-:Y:S01]  /*02e0*/  IMAD.WIDE R22, R7, 0x4, R4 ;  /* 0x0000000407167825 */ /* 0x020fe200078e0204 */
[----:B------:R-:W-:Y:S02]  /*02f0*/  CS2R R4, SRZ ;  /* 0x0000000000047805 */ /* 0x000fe4000001ff00 */
[----:B------:R-:W-:Y:S02]  /*0300*/  LEA.HI.X R19, R9, UR7, R6, 0x2, P3 ;  /* 0x0000000709137c11 */ /* 0x000fe400098f1406 */
[----:B------:R-:W-:Y:S01]  /*0310*/  CS2R R6, SRZ ;  /* 0x0000000000067805 */ /* 0x000fe2000001ff00 */
[----:B------:R-:W-:Y:S01]  /*0320*/  IMAD.MOV.U32 R9, RZ, RZ, RZ ;  /* 0x000000ffff097224 */ /* 0x000fe200078e00ff */
[----:B------:R-:W-:Y:S01]  /*0330*/  MOV R2, RZ ;  /* 0x000000ff00027202 */ /* 0x000fe20000000f00 */
[C---:B----4-:R-:W-:Y:S01]  /*0340*/  IMAD.WIDE R16, R15.reuse, 0x4, R16 ;  /* 0x000000040f107825 */ /* 0x050fe200078e0210 */
[----:B------:R-:W4:Y:S04]  /*0350*/  @P1 LDG.E.64 R4, desc[UR4][R18.64+-0xd10] ;  /* 0xfff2f00412041981 */ /* 0x000f28000c1e1b00 */
[----:B------:R5:W4:Y:S01]  /*0360*/  @P4 LDG.E.64 R6, desc[UR4][R22.64] ;  /* 0x0000000416064981 */ /* 0x000b22000c1e1b00 */
[----:B-1----:R-:W-:-:S03]  /*0370*/  IMAD.WIDE R12, R15, 0x4, R12 ;  /* 0x000000040f0c7825 */ /* 0x002fc600078e020c */
[----:B------:R-:W4:Y:S04]  /*0380*/  @!P0 LDG.E.EL R9, desc[UR4][R16.64] ;  /* 0x0000000410098981 */ /* 0x000f28000c2e1900 */
[----:B------:R1:W4:Y:S01]  /*0390*/  @!P0 LDG.E.EL R2, desc[UR4][R16.64] ;  /* 0x0000000410028981 */ /* 0x000322000c2e1900 */
[----:B0-----:R-:W-:Y:S01]  /*03a0*/  IMAD.WIDE R20, R15, 0x4, R10 ;  /* 0x000000040f147825 */ /* 0x001fe200078e020a */
[----:B------:R-:W-:Y:S02]  /*03b0*/  CS2R R14, SRZ ;  /* 0x00000000000e7805 */ /* 0x000fe4000001ff00 */
[----:B------:R-:W-:-:S04]  /*03c0*/  CS2R R10, SRZ ;  /* 0x00000000000a7805 */ /* 0x000fc8000001ff00 */
[----:B------:R-:W4:Y:S01]  /*03d0*/  @!P0 LDG.E.EL R14, desc[UR4][R12.64] ;  /* 0x000000040c0e8981 */ /* 0x000f22000c2e1900 */
[----:B-----5:R-:W-:Y:S01]  /*03e0*/  IMAD.MOV.U32 R22, RZ, RZ, 0x3e800000 ;  /* 0x3e800000ff167424 */ /* 0x020fe200078e00ff */
[----:B-1----:R-:W0:Y:S02]  /*03f0*/  LDC.64 R16, c[0x0][0x240] ;  /* 0x00009000ff107b82 */ /* 0x002e240000000a00 */
[----:B------:R1:W5:Y:S04]  /*0400*/  @!P0 LDG.E.EL R15, desc[UR4][R12.64] ;  /* 0x000000040c0f8981 */ /* 0x000368000c2e1900 */
[----:B------:R-:W5:Y:S04]  /*0410*/  @!P0 LDG.E.EL R11, desc[UR4][R20.64] ;  /* 0x00000004140b8981 */ /* 0x000f68000c2e1900 */
[----:B------:R-:W5:Y:S01]  /*0420*/  @!P0 LDG.E.EL R10, desc[UR4][R20.64] ;  /* 0x00000004140a8981 */ /* 0x000f62000c2e1900 */
[----:B-1----:R-:W1:Y:S01]  /*0430*/  LDC.64 R12, c[0x0][0x248] ;  /* 0x00009200ff0c7b82 */ /* 0x002e620000000a00 */
[----:B0-----:R-:W-:-:S04]  /*0440*/  IMAD.WIDE R16, R3, 0x4, R16 ;  /* 0x0000000403107825 */ /* 0x001fc800078e0210 */
[----:B-1----:R-:W-:-:S04]  /*0450*/  IMAD.WIDE R12, R3, 0x4, R12 ;  /* 0x00000004030c7825 */ /* 0x002fc800078e020c */
[----:B--2---:R-:W-:-:S04]  /*0460*/  FADD R0, R0, 9.9999997473787516356e-06 ;  /* 0x3727c5ac00007421 */ /* 0x004fc80000000000 */
[----:B------:R-:W0:Y:S01]  /*0470*/  MUFU.SQRT R18, R0 ;  /* 0x0000000000127308 */ /* 0x000e220000002000 */
[----:B---3--:R-:W-:-:S07]  /*0480*/  FADD R8, R8, 9.9999997473787516356e-06 ;  /* 0x3727c5ac08087421 */ /* 0x008fce0000000000 */
[----:B------:R-:W1:Y:S01]  /*0490*/  MUFU.SQRT R19, R8 ;  /* 0x0000000800137308 */ /* 0x000e620000002000 */
[C---:B0-----:R-:W-:Y:S02]  /*04a0*/  FSETP.GT.AND P6, PT, R18.reuse, 8.50705917302346158658e+37, PT ;  /* 0x7e8000001200780b */ /* 0x041fe40003fc4000 */
[----:B------:R-:W-:Y:S02]  /*04b0*/  FSETP.GEU.AND P3, PT, R18, 1.175494350822287508e-38, PT ;  /* 0x008000001200780b */ /* 0x000fe40003f6e000 */
[----:B------:R-:W-:Y:S02]  /*04c0*/  FSEL R23, R22, 1, P6 ;  /* 0x3f80000016177808 */ /* 0x000fe40003000000 */
[----:B-1----:R-:W-:-:S07]  /*04d0*/  FSETP.GT.AND P5, PT, R19, 8.50705917302346158658e+37, PT ;  /* 0x7e8000001300780b */ /* 0x002fce0003fa4000 */
[----:B------:R-:W-:Y:S01]  /*04e0*/  @P6 FMUL R18, R18, 0.25 ;  /* 0x3e80000012126820 */ /* 0x000fe20000400000 */
[----:B------:R-:W-:-:S03]  /*04f0*/  FSETP.GEU.AND P6, PT, R19, 1.175494350822287508e-38, PT ;  /* 0x008000001300780b */ /* 0x000fc60003fce000 */
[----:B------:R-:W-:Y:S02]  /*0500*/  @!P3 FMUL R18, R18, 16777216 ;  /* 0x4b8000001212b820 */ /* 0x000fe40000400000 */
[----:B------:R-:W-:-:S08]  /*0510*/  @P5 FMUL R19, R19, 0.25 ;  /* 0x3e80000013135820 */ /* 0x000fd00000400000 */
[----:B------:R-:W-:Y:S01]  /*0520*/  @!P6 FMUL R19, R19, 16777216 ;  /* 0x4b8000001313e820 */ /* 0x000fe20000400000 */
[----:B------:R-:W0:Y:S01]  /*0530*/  MUFU.RCP R18, R18 ;  /* 0x0000001200127308 */ /* 0x000e220000001000 */
[----:B------:R-:W-:-:S07]  /*0540*/  FSEL R0, R22, 1, P5 ;  /* 0x3f80000016007808 */ /* 0x000fce0002800000 */
[----:B------:R-:W1:Y:S01]  /*0550*/  MUFU.RCP R19, R19 ;  /* 0x0000001300137308 */ /* 0x000e620000001000 */
[----:B------:R-:W-:Y:S01]  /*0560*/  @!P3 FMUL R23, R23, 16777216 ;  /* 0x4b8000001717b820 */ /* 0x000fe20000400000 */
[----:B------:R-:W-:Y:S01]  /*0570*/  @!P6 FMUL R0, R0, 16777216 ;  /* 0x4b8000000000e820 */ /* 0x000fe20000400000 */
[----:B----4-:R-:W-:Y:S02]  /*0580*/  SEL R6, R6, RZ, P4 ;  /* 0x000000ff06067207 */ /* 0x010fe40002000000 */
[----:B------:R-:W-:Y:S02]  /*0590*/  SEL R7, R7, RZ, P4 ;  /* 0x000000ff07077207 */ /* 0x000fe40002000000 */
[----:B------:R-:W-:Y:S02]  /*05a0*/  @P2 SEL R6, R4, RZ, P1 ;  /* 0x000000ff04062207 */ /* 0x000fe40000800000 */
[----:B------:R-:W-:Y:S01]  /*05b0*/  @P2 SEL R7, R5, RZ, P1 ;  /* 0x000000ff05072207 */ /* 0x000fe20000800000 */
[----:B0-----:R-:W-:Y:S01]  /*05c0*/  FMUL R18, R18, R23 ;  /* 0x0000001712127220 */ /* 0x001fe20000400000 */
[----:B-1----:R-:W-:Y:S01]  /*05d0*/  FMUL R19, R19, R0 ;  /* 0x0000000013137220 */ /* 0x002fe20000400000 */
[----:B------:R-:W-:-:S02]  /*05e0*/  FADD R9, R6, -R9 ;  /* 0x8000000906097221 */ /* 0x000fc40000000000 */
[----:B------:R-:W-:Y:S02]  /*05f0*/  FADD R2, R7, -R2 ;  /* 0x8000000207027221 */ /* 0x000fe40000000000 */
[----:B------:R-:W-:Y:S02]  /*0600*/  FMUL R18, R9, R18 ;  /* 0x0000001209127220 */ /* 0x000fe40000400000 */
[----:B------:R-:W-:Y:S01]  /*0610*/  FMUL R19, R2, R19 ;  /* 0x0000001302137220 */ /* 0x000fe20000400000 */
[----:B------:R0:W-:Y:S01]  /*0620*/  @!P0 STG.E.64 desc[UR4][R16.64], R6 ;  /* 0x0000000610008986 */ /* 0x0001e2000c101b04 */
[----:B-----5:R-:W-:Y:S02]  /*0630*/  FFMA R11, R18, R14, R11 ;  /* 0x0000000e120b7223 */ /* 0x020fe4000000000b */
[----:B------:R-:W-:-:S03]  /*0640*/  FFMA R10, R19, R15, R10 ;  /* 0x0000000f130a7223 */ /* 0x000fc6000000000a */
[C---:B------:R-:W-:Y:S02]  /*0650*/  FSETP.GEU.AND P1, PT, R11.reuse, RZ, PT ;  /* 0x000000ff0b00720b */ /* 0x040fe40003f2e000 */
[C---:B------:R-:W-:Y:S02]  /*0660*/  FSETP.GEU.AND P2, PT, R10.reuse, RZ, PT ;  /* 0x000000ff0a00720b */ /* 0x040fe40003f4e000 */
[----:B------:R-:W-:Y:S02]  /*0670*/  FSEL R2, R11, RZ, P1 ;  /* 0x000000ff0b027208 */ /* 0x000fe40000800000 */
[----:B------:R-:W-:Y:S01]  /*0680*/  FSEL R3, R10, RZ, P2 ;  /* 0x000000ff0a037208 */ /* 0x000fe20001000000 */
[----:B0-----:R-:W-:Y:S08]  /*0690*/  @P0 EXIT ;  /* 0x000000000000094d */ /* 0x001ff00003800000 */
[----:B------:R-:W-:Y:S01]  /*06a0*/  STG.E.64 desc[UR4][R12.64], R2 ;  /* 0x000000020c007986 */ /* 0x000fe2000c101b04 */
[----:B------:R-:W-:Y:S05]  /*06b0*/  EXIT ;  /* 0x000000000000794d */ /* 0x000fea0003800000 */
.L_x_0:
[----:B------:R-:W-:-:S00]  /*06c0*/  BRA `(.L_x_0) ;  /* 0xfffffffc00fc7947 */ /* 0x000fc0000383ffff */
[----:B------:R-:W-:-:S00]  /*06d0*/  NOP ;  /* 0x0000000000007918 */ /* 0x000fc00000000000 */
        /* <DEDUP_REMOVED lines=10> */
.L_x_1:


//--------------------- .nv.global.init           --------------------------
	.section	.nv.global.init,"aw",@progbits
.nv.global.init:
	.type		_$_str,@object
	.size		_$_str,(_$_str_$_2 - _$_str)
_$_str:
        /*0000*/ 	.byte	0x5f, 0x5f, 0x43, 0x55, 0x44, 0x41, 0x5f, 0x46, 0x54, 0x5a, 0x00
	.type		_$_str_$_2,@object
	.size		_$_str_$_2,(.L_1 - _$_str_$_2)
_$_str_$_2:
        /*000b*/ 	.byte	0x5f, 0x5f, 0x43, 0x55, 0x44, 0x41, 0x5f, 0x50, 0x52, 0x45, 0x43, 0x5f, 0x53, 0x51, 0x52, 0x54
        /*001b*/ 	.byte	0x00
.L_1:


//--------------------- .nv.constant0.triton_poi_fused__native_batch_norm_legit_no_training_cat_relu_53 --------------------------
	.section	.nv.constant0.triton_poi_fused__native_batch_norm_legit_no_training_cat_relu_53,"a",@progbits
	.sectionflags	@""
	.align	4
.nv.constant0.triton_poi_fused__native_batch_norm_legit_no_training_cat_relu_53:
	.zero		596
